	.headerflags	@"EF_CUDA_TEXMODE_UNIFIED EF_CUDA_64BIT_ADDRESS EF_CUDA_ACCELERATORS EF_CUDA_SM90 EF_CUDA_VIRTUAL_SM(EF_CUDA_SM90)"
	.elftype	@"ET_EXEC"


//--------------------- .nv.info                  --------------------------
	.section	.nv.info,"",@"SHT_CUDA_INFO"
	.align	4


	//----- nvinfo : EIATTR_REGCOUNT
	.align		4
        /*0000*/ 	.byte	0x04, 0x2f
        /*0002*/ 	.short	(.L_2 - .L_1)
	.align		4
.L_1:
        /*0004*/ 	.word	index@(triton_poi_fused_mish_1)
        /*0008*/ 	.word	0x0000000e


	//----- nvinfo : EIATTR_MIN_STACK_SIZE
	.align		4
.L_2:
        /*000c*/ 	.byte	0x04, 0x12
        /*000e*/ 	.short	(.L_4 - .L_3)
	.align		4
.L_3:
        /*0010*/ 	.word	index@(triton_poi_fused_mish_1)
        /*0014*/ 	.word	0x00000000


	//----- nvinfo : EIATTR_FRAME_SIZE
	.align		4
.L_4:
        /*0018*/ 	.byte	0x04, 0x11
        /*001a*/ 	.short	(.L_6 - .L_5)
	.align		4
.L_5:
        /*001c*/ 	.word	index@(triton_poi_fused_mish_1)
        /*0020*/ 	.word	0x00000000


	//----- nvinfo : EIATTR_MIN_STACK_SIZE
	.align		4
.L_6:
        /*0024*/ 	.byte	0x04, 0x12
        /*0026*/ 	.short	(.L_8 - .L_7)
	.align		4
.L_7:
        /*0028*/ 	.word	index@(triton_poi_fused_mish_1)
        /*002c*/ 	.word	0x00000000
.L_8:


//--------------------- .nv.info.triton_poi_fused_mish_1 --------------------------
	.section	.nv.info.triton_poi_fused_mish_1,"",@"SHT_CUDA_INFO"
	.sectionflags	@""
	.align	4


	//----- nvinfo : EIATTR_CUDA_API_VERSION
	.align		4
        /*0000*/ 	.byte	0x04, 0x37
        /*0002*/ 	.short	(.L_10 - .L_9)
.L_9:
        /*0004*/ 	.word	0x0000007c


	//----- nvinfo : EIATTR_KPARAM_INFO
	.align		4
.L_10:
        /*0008*/ 	.byte	0x04, 0x17
        /*000a*/ 	.short	(.L_12 - .L_11)
.L_11:
        /*000c*/ 	.word	0x00000000
        /*0010*/ 	.short	0x0002
        /*0012*/ 	.short	0x0010
        /*0014*/ 	.byte	0x00, 0xf0, 0x11, 0x00


	//----- nvinfo : EIATTR_KPARAM_INFO
	.align		4
.L_12:
        /*0018*/ 	.byte	0x04, 0x17
        /*001a*/ 	.short	(.L_14 - .L_13)
.L_13:
        /*001c*/ 	.word	0x00000000
        /*0020*/ 	.short	0x0001
        /*0022*/ 	.short	0x0008
        /*0024*/ 	.byte	0x00, 0xf4, 0x21, 0x00


	//----- nvinfo : EIATTR_KPARAM_INFO
	.align		4
.L_14:
        /*0028*/ 	.byte	0x04, 0x17
        /*002a*/ 	.short	(.L_16 - .L_15)
.L_15:
        /*002c*/ 	.word	0x00000000
        /*0030*/ 	.short	0x0000
        /*0032*/ 	.short	0x0000
        /*0034*/ 	.byte	0x00, 0xf4, 0x21, 0x00


	//----- nvinfo : EIATTR_SPARSE_MMA_MASK
	.align		4
.L_16:
        /*0038*/ 	.byte	0x03, 0x50
        /*003a*/ 	.short	0x0000


	//----- nvinfo : EIATTR_MAXREG_COUNT
	.align		4
        /*003c*/ 	.byte	0x03, 0x1b
        /*003e*/ 	.short	0x00ff


	//----- nvinfo : EIATTR_EXIT_INSTR_OFFSETS
	.align		4
        /*0040*/ 	.byte	0x04, 0x1c
        /*0042*/ 	.short	(.L_18 - .L_17)


	//   ....[0]....
.L_17:
        /*0044*/ 	.word	0x00000510


	//   ....[1]....
        /*0048*/ 	.word	0x00000530


	//----- nvinfo : EIATTR_REQNTID
	.align		4
.L_18:
        /*004c*/ 	.byte	0x04, 0x10
        /*004e*/ 	.short	(.L_20 - .L_19)
.L_19:
        /*0050*/ 	.word	0x00000020
        /*0054*/ 	.word	0x00000001
        /*0058*/ 	.word	0x00000001


	//----- nvinfo : EIATTR_CRS_STACK_SIZE
	.align		4
.L_20:
        /*005c*/ 	.byte	0x04, 0x1e
        /*005e*/ 	.short	(.L_22 - .L_21)
.L_21:
        /*0060*/ 	.word	0x00000000


	//----- nvinfo : EIATTR_CBANK_PARAM_SIZE
	.align		4
.L_22:
        /*0064*/ 	.byte	0x03, 0x19
        /*0066*/ 	.short	0x0014


	//----- nvinfo : EIATTR_PARAM_CBANK
	.align		4
        /*0068*/ 	.byte	0x04, 0x0a
        /*006a*/ 	.short	(.L_24 - .L_23)
	.align		4
.L_23:
        /*006c*/ 	.word	index@(.nv.constant0.triton_poi_fused_mish_1)
        /*0070*/ 	.short	0x0210
        /*0072*/ 	.short	0x0014


	//----- nvinfo : EIATTR_SW_WAR
	.align		4
.L_24:
        /*0074*/ 	.byte	0x04, 0x36
        /*0076*/ 	.short	(.L_26 - .L_25)
.L_25:
        /*0078*/ 	.word	0x00000008
.L_26:


//--------------------- .nv.callgraph             --------------------------
	.section	.nv.callgraph,"",@"SHT_CUDA_CALLGRAPH"
	.align	4
	.sectionentsize	8
	.align		4
        /*0000*/ 	.word	0x00000000
	.align		4
        /*0004*/ 	.word	0xffffffff
	.align		4
        /*0008*/ 	.word	0x00000000
	.align		4
        /*000c*/ 	.word	0xfffffffe
	.align		4
        /*0010*/ 	.word	0x00000000
	.align		4
        /*0014*/ 	.word	0xfffffffd
	.align		4
        /*0018*/ 	.word	0x00000000
	.align		4
        /*001c*/ 	.word	0xfffffffc


//--------------------- .nv.constant4             --------------------------
	.section	.nv.constant4,"a",@progbits
	.align	8
	.align		8
.nv.constant4:
        /*0000*/ 	.dword	_$_str


//--------------------- .text.triton_poi_fused_mish_1 --------------------------
	.section	.text.triton_poi_fused_mish_1,"ax",@progbits
	.align	128
        .global         triton_poi_fused_mish_1
        .type           triton_poi_fused_mish_1,@function
        .size           triton_poi_fused_mish_1,(.L_x_8 - triton_poi_fused_mish_1)
        .other          triton_poi_fused_mish_1,@"STO_CUDA_ENTRY STV_DEFAULT"
triton_poi_fused_mish_1:
.text.triton_poi_fused_mish_1:
[----:B------:R-:W0:Y:S02]  /*0000*/  LDC R1, c[0x0][0x28] ;  /* 0x00000a00ff017b82 */ /* 0x000e240000000800 */
[----:B------:R-:W1:Y:S01]  /*0010*/  S2R R8, SR_TID.X ;  /* 0x0000000000087919 */ /* 0x000e620000002100 */
[----:B------:R-:W-:Y:S01]  /*0020*/  ULDC.64 UR4, c[0x0][0x208] ;  /* 0x0000820000047ab9 */ /* 0x000fe20000000a00 */
[----:B------:R-:W-:Y:S01]  /*0030*/  BSSY B0, `(.L_x_0) ;  /* 0x000000a000007945 */ /* 0x000fe20003800000 */
[----:B------:R-:W-:Y:S01]  /*0040*/  HFMA2.MMA R3, -RZ, RZ, 0, 0 ;  /* 0x00000000ff037435 */ /* 0x000fe200000001ff */
[----:B------:R-:W2:Y:S01]  /*0050*/  S2R R5, SR_CTAID.X ;  /* 0x0000000000057919 */ /* 0x000ea20000002500 */
[----:B-1----:R-:W-:-:S04]  /*0060*/  LOP3.LUT R0, R8, 0x7, RZ, 0xc0, !PT ;  /* 0x0000000708007812 */ /* 0x002fc800078ec0ff */
[----:B--2---:R-:W-:-:S04]  /*0070*/  LEA R5, R5, R0, 0x3 ;  /* 0x0000000005057211 */ /* 0x004fc800078e18ff */
[----:B------:R-:W-:-:S13]  /*0080*/  ISETP.GE.AND P0, PT, R5, 0x8, PT ;  /* 0x000000080500780c */ /* 0x000fda0003f06270 */
[----:B------:R-:W-:Y:S05]  /*0090*/  @P0 BRA `(.L_x_1) ;  /* 0x00000000000c0947 */ /* 0x000fea0003800000 */
[----:B------:R-:W1:Y:S02]  /*00a0*/  LDC.64 R2, c[0x0][0x210] ;  /* 0x00008400ff027b82 */ /* 0x000e640000000a00 */
[----:B-1----:R-:W-:-:S06]  /*00b0*/  IMAD.WIDE R2, R5, 0x4, R2 ;  /* 0x0000000405027825 */ /* 0x002fcc00078e0202 */
[----:B------:R1:W5:Y:S02]  /*00c0*/  LDG.E R3, desc[UR4][R2.64] ;  /* 0x0000000402037981 */ /* 0x000364000c1e1900 */
.L_x_1:
[----:B------:R-:W-:Y:S05]  /*00d0*/  BSYNC B0 ;  /* 0x0000000000007941 */ /* 0x000fea0003800000 */
.L_x_0:
[----:B-----5:R-:W-:Y:S01]  /*00e0*/  FMUL R0, R3, 1.4426950216293334961 ;  /* 0x3fb8aa3b03007820 */ /* 0x020fe20000400000 */
[----:B------:R-:W-:Y:S01]  /*00f0*/  MOV R9, 0x3e800000 ;  /* 0x3e80000000097802 */ /* 0x000fe20000000f00 */
[----:B------:R-:W-:Y:S01]  /*0100*/  HFMA2.MMA R11, -RZ, RZ, 1.3056640625, -1.8671875 ;  /* 0x3d39bf78ff0b7435 */ /* 0x000fe200000001ff */
[----:B------:R-:W-:Y:S02]  /*0110*/  BSSY B0, `(.L_x_2) ;  /* 0x0000020000007945 */ /* 0x000fe40003800000 */
[----:B------:R-:W-:-:S13]  /*0120*/  FSETP.GEU.AND P0, PT, R0, -126, PT ;  /* 0xc2fc00000000780b */ /* 0x000fda0003f0e000 */
[----:B------:R-:W-:-:S04]  /*0130*/  @!P0 FMUL R0, R0, 0.5 ;  /* 0x3f00000000008820 */ /* 0x000fc80000400000 */
[----:B-1----:R-:W1:Y:S02]  /*0140*/  MUFU.EX2 R2, R0 ;  /* 0x0000000000027308 */ /* 0x002e640000000800 */
[----:B-1----:R-:W-:-:S04]  /*0150*/  @!P0 FMUL R2, R2, R2 ;  /* 0x0000000202028220 */ /* 0x002fc80000400000 */
[C---:B------:R-:W-:Y:S01]  /*0160*/  FADD.FTZ.RZ R4, R2.reuse, 1 ;  /* 0x3f80000002047421 */ /* 0x040fe2000001c000 */
[----:B------:R-:W-:-:S04]  /*0170*/  ISETP.GE.U32.AND P0, PT, R2, 0x7f800000, PT ;  /* 0x7f8000000200780c */ /* 0x000fc80003f06070 */
[----:B------:R-:W-:-:S04]  /*0180*/  IADD3 R4, R4, -0x3f400000, RZ ;  /* 0xc0c0000004047810 */ /* 0x000fc80007ffe0ff */
[----:B------:R-:W-:-:S04]  /*0190*/  LOP3.LUT R7, R4, 0xff800000, RZ, 0xc0, !PT ;  /* 0xff80000004077812 */ /* 0x000fc800078ec0ff */
[----:B------:R-:W-:Y:S02]  /*01a0*/  IADD3 R6, -R7, 0x40800000, RZ ;  /* 0x4080000007067810 */ /* 0x000fe40007ffe1ff */
[----:B------:R-:W-:Y:S02]  /*01b0*/  IADD3 R4, R2, -R7, RZ ;  /* 0x8000000702047210 */ /* 0x000fe40007ffe0ff */
[----:B------:R-:W-:Y:S01]  /*01c0*/  I2FP.F32.S32 R7, R7 ;  /* 0x0000000700077245 */ /* 0x000fe20000201400 */
[----:B------:R-:W-:-:S04]  /*01d0*/  FFMA.FTZ R9, R6, R9, -1 ;  /* 0xbf80000006097423 */ /* 0x000fc80000010009 */
[----:B------:R-:W-:Y:S01]  /*01e0*/  FADD R4, R4, R9 ;  /* 0x0000000904047221 */ /* 0x000fe20000000000 */
[----:B------:R-:W-:-:S03]  /*01f0*/  FMUL R7, R7, 1.1920928955078125e-07 ;  /* 0x3400000007077820 */ /* 0x000fc60000400000 */
[----:B------:R-:W-:-:S04]  /*0200*/  FFMA.FTZ R9, R4, -R11, 0.10546888411045074463 ;  /* 0x3dd8001204097423 */ /* 0x000fc8000001080b */
[----:B------:R-:W-:-:S04]  /*0210*/  FFMA.FTZ R9, R4, R9, -0.13229703903198242188 ;  /* 0xbe0778e004097423 */ /* 0x000fc80000010009 */
[----:B------:R-:W-:-:S04]  /*0220*/  FFMA.FTZ R9, R4, R9, 0.14491446316242218018 ;  /* 0x3e14647504097423 */ /* 0x000fc80000010009 */
[----:B------:R-:W-:-:S04]  /*0230*/  FFMA.FTZ R9, R4, R9, -0.16641564667224884033 ;  /* 0xbe2a68dd04097423 */ /* 0x000fc80000010009 */
[----:B------:R-:W-:-:S04]  /*0240*/  FFMA.FTZ R9, R4, R9, 0.19988867640495300293 ;  /* 0x3e4caf9e04097423 */ /* 0x000fc80000010009 */
[----:B------:R-:W-:-:S04]  /*0250*/  FFMA.FTZ R9, R4, R9, -0.25000196695327758789 ;  /* 0xbe80004204097423 */ /* 0x000fc80000010009 */
[----:B------:R-:W-:-:S04]  /*0260*/  FFMA.FTZ R9, R4, R9, 0.33333510160446166992 ;  /* 0x3eaaaae604097423 */ /* 0x000fc80000010009 */
[----:B------:R-:W-:-:S04]  /*0270*/  FFMA.FTZ R9, R4, R9, -0.5 ;  /* 0xbf00000004097423 */ /* 0x000fc80000010009 */
[----:B------:R-:W-:-:S04]  /*0280*/  FMUL R9, R4, R9 ;  /* 0x0000000904097220 */ /* 0x000fc80000400000 */
[----:B------:R-:W-:-:S04]  /*0290*/  FFMA.FTZ R4, R4, R9, R4 ;  /* 0x0000000904047223 */ /* 0x000fc80000010004 */
[----:B------:R-:W-:Y:S01]  /*02a0*/  FFMA.FTZ R4, R7, 0.69314718246459960938, R4 ;  /* 0x3f31721807047823 */ /* 0x000fe20000010004 */
[----:B------:R-:W-:Y:S06]  /*02b0*/  @!P0 BRA `(.L_x_3) ;  /* 0x0000000000148947 */ /* 0x000fec0003800000 */
[C---:B------:R-:W-:Y:S02]  /*02c0*/  ISETP.GE.AND P0, PT, R2.reuse, -0x407fffff, PT ;  /* 0xbf8000010200780c */ /* 0x040fe40003f06270 */
[----:B------:R-:W-:-:S11]  /*02d0*/  FSETP.NEU.AND P1, PT, R2, RZ, PT ;  /* 0x000000ff0200720b */ /* 0x000fd60003f2d000 */
[----:B------:R-:W-:-:S05]  /*02e0*/  @P0 MOV R7, 0x7f800000 ;  /* 0x7f80000000070802 */ /* 0x000fca0000000f00 */
[----:B------:R-:W-:-:S05]  /*02f0*/  @P0 FFMA.FTZ R4, R2, R7, +INF ;  /* 0x7f80000002040423 */ /* 0x000fca0000010007 */
[----:B------:R-:W-:-:S07]  /*0300*/  FSEL R4, R4, -RZ, P1 ;  /* 0x800000ff04047208 */ /* 0x000fce0000800000 */
.L_x_3:
[----:B------:R-:W-:Y:S05]  /*0310*/  BSYNC B0 ;  /* 0x0000000000007941 */ /* 0x000fea0003800000 */
.L_x_2:
[C---:B------:R-:W-:Y:S01]  /*0320*/  FSETP.GT.AND P0, PT, R3.reuse, 20, PT ;  /* 0x41a000000300780b */ /* 0x040fe20003f04000 */
[----:B------:R-:W-:Y:S01]  /*0330*/  BSSY B0, `(.L_x_4) ;  /* 0x0000017000007945 */ /* 0x000fe20003800000 */
[----:B------:R-:W-:Y:S02]  /*0340*/  SHF.R.S32.HI R6, RZ, 0x1f, R5 ;  /* 0x0000001fff067819 */ /* 0x000fe40000011405 */
[----:B------:R-:W-:-:S05]  /*0350*/  FSEL R9, R3, R4, P0 ;  /* 0x0000000403097208 */ /* 0x000fca0000000000 */
[----:B------:R-:W-:-:S05]  /*0360*/  FADD.FTZ R10, |R9|, -RZ ;  /* 0x800000ff090a7221 */ /* 0x000fca0000010200 */
[----:B------:R-:W-:-:S13]  /*0370*/  FSETP.GE.AND P0, PT, R10, 0.60000002384185791016, PT ;  /* 0x3f19999a0a00780b */ /* 0x000fda0003f06000 */
[----:B------:R-:W-:Y:S05]  /*0380*/  @!P0 BRA `(.L_x_5) ;  /* 0x0000000000288947 */ /* 0x000fea0003800000 */
[C---:B------:R-:W-:Y:S01]  /*0390*/  FMUL R2, R10.reuse, 2.8853900432586669922 ;  /* 0x4038aa3b0a027820 */ /* 0x040fe20000400000 */
[----:B------:R-:W-:Y:S02]  /*03a0*/  MOV R7, 0x3f800000 ;  /* 0x3f80000000077802 */ /* 0x000fe40000000f00 */
[----:B------:R-:W-:-:S03]  /*03b0*/  FSETP.GE.AND P0, PT, R10, 9.010913848876953125, PT ;  /* 0x41102cb40a00780b */ /* 0x000fc60003f06000 */
[----:B------:R-:W1:Y:S02]  /*03c0*/  MUFU.EX2 R2, R2 ;  /* 0x0000000200027308 */ /* 0x000e640000000800 */
[----:B-1----:R-:W-:-:S06]  /*03d0*/  FADD R4, R2, 1 ;  /* 0x3f80000002047421 */ /* 0x002fcc0000000000 */
[----:B------:R-:W1:Y:S02]  /*03e0*/  MUFU.RCP R4, R4 ;  /* 0x0000000400047308 */ /* 0x000e640000001000 */
[----:B-1----:R-:W-:-:S05]  /*03f0*/  FFMA.FTZ R0, R4, -2, R7 ;  /* 0xc000000004007823 */ /* 0x002fca0000010007 */
[----:B------:R-:W-:-:S04]  /*0400*/  FSEL R0, R0, 1, !P0 ;  /* 0x3f80000000007808 */ /* 0x000fc80004000000 */
[----:B------:R-:W-:Y:S01]  /*0410*/  LOP3.LUT R0, R0, 0x80000000, R9, 0xf8, !PT ;  /* 0x8000000000007812 */ /* 0x000fe200078ef809 */
[----:B------:R-:W-:Y:S06]  /*0420*/  BRA `(.L_x_6) ;  /* 0x00000000001c7947 */ /* 0x000fec0003800000 */
.L_x_5:
[----:B------:R-:W-:Y:S01]  /*0430*/  HFMA2.MMA R0, -RZ, RZ, 1.125, -9232 ;  /* 0x3c80f082ff007435 */ /* 0x000fe200000001ff */
[----:B------:R-:W-:-:S09]  /*0440*/  FMUL R7, R9, R9 ;  /* 0x0000000909077220 */ /* 0x000fd20000400000 */
[----:B------:R-:W-:-:S04]  /*0450*/  FFMA.FTZ R0, R7, R0, -0.052303962409496307373 ;  /* 0xbd563cae07007423 */ /* 0x000fc80000010000 */
[----:B------:R-:W-:-:S04]  /*0460*/  FFMA.FTZ R0, R7, R0, 0.1331529766321182251 ;  /* 0x3e08594107007423 */ /* 0x000fc80000010000 */
[----:B------:R-:W-:-:S04]  /*0470*/  FFMA.FTZ R0, R7, R0, -0.33332768082618713379 ;  /* 0xbeaaa9ed07007423 */ /* 0x000fc80000010000 */
[----:B------:R-:W-:-:S04]  /*0480*/  FFMA.FTZ R0, R7, R0, RZ ;  /* 0x0000000007007223 */ /* 0x000fc800000100ff */
[----:B------:R-:W-:-:S07]  /*0490*/  FFMA.FTZ R0, R9, R0, R9 ;  /* 0x0000000009007223 */ /* 0x000fce0000010009 */
.L_x_6:
[----:B------:R-:W-:Y:S05]  /*04a0*/  BSYNC B0 ;  /* 0x0000000000007941 */ /* 0x000fea0003800000 */
.L_x_4:
[----:B------:R-:W-:Y:S01]  /*04b0*/  LOP3.LUT P0, RZ, R8, 0x18, RZ, 0xc0, !PT ;  /* 0x0000001808ff7812 */ /* 0x000fe2000780c0ff */
[----:B------:R-:W-:Y:S01]  /*04c0*/  ULDC.64 UR6, c[0x0][0x218] ;  /* 0x0000860000067ab9 */ /* 0x000fe20000000a00 */
[----:B------:R-:W-:Y:S01]  /*04d0*/  FMUL R7, R0, R3 ;  /* 0x0000000300077220 */ /* 0x000fe20000400000 */
[C---:B------:R-:W-:Y:S02]  /*04e0*/  LEA R2, P1, R5.reuse, UR6, 0x2 ;  /* 0x0000000605027c11 */ /* 0x040fe4000f8210ff */
[C---:B------:R-:W-:Y:S02]  /*04f0*/  ISETP.LT.AND P0, PT, R5.reuse, 0x8, !P0 ;  /* 0x000000080500780c */ /* 0x040fe40004701270 */
[----:B------:R-:W-:-:S11]  /*0500*/  LEA.HI.X R3, R5, UR7, R6, 0x2, P1 ;  /* 0x0000000705037c11 */ /* 0x000fd600088f1406 */
[----:B------:R-:W-:Y:S05]  /*0510*/  @!P0 EXIT ;  /* 0x000000000000894d */ /* 0x000fea0003800000 */
[----:B------:R-:W-:Y:S01]  /*0520*/  STG.E desc[UR4][R2.64], R7 ;  /* 0x0000000702007986 */ /* 0x000fe2000c101904 */
[----:B------:R-:W-:Y:S05]  /*0530*/  EXIT ;  /* 0x000000000000794d */ /* 0x000fea0003800000 */
.L_x_7:
[----:B------:R-:W-:-:S00]  /*0540*/  BRA `(.L_x_7) ;  /* 0xfffffffc00fc7947 */ /* 0x000fc0000383ffff */
[----:B------:R-:W-:-:S00]  /*0550*/  NOP ;  /* 0x0000000000007918 */ /* 0x000fc00000000000 */
        /* <DEDUP_REMOVED lines=10> */
.L_x_8:


//--------------------- .nv.global.init           --------------------------
	.section	.nv.global.init,"aw",@progbits
.nv.global.init:
	.type		_$_str,@object
	.size		_$_str,(.L_0 - _$_str)
_$_str:
        /*0000*/ 	.byte	0x5f, 0x5f, 0x43, 0x55, 0x44, 0x41, 0x5f, 0x46, 0x54, 0x5a, 0x00
.L_0:


//--------------------- .nv.constant0.triton_poi_fused_mish_1 --------------------------
	.section	.nv.constant0.triton_poi_fused_mish_1,"a",@progbits
	.sectionflags	@""
	.align	4
.nv.constant0.triton_poi_fused_mish_1:
	.zero		548
